	.headerflags	@"EF_CUDA_TEXMODE_UNIFIED EF_CUDA_64BIT_ADDRESS EF_CUDA_ACCELERATORS EF_CUDA_SM90 EF_CUDA_VIRTUAL_SM(EF_CUDA_SM90)"
	.elftype	@"ET_EXEC"


//--------------------- .nv.info                  --------------------------
	.section	.nv.info,"",@"SHT_CUDA_INFO"
	.align	4


	//----- nvinfo : EIATTR_REGCOUNT
	.align		4
        /*0000*/ 	.byte	0x04, 0x2f
        /*0002*/ 	.short	(.L_3 - .L_2)
	.align		4
.L_2:
        /*0004*/ 	.word	index@(triton_red_fused__weight_norm_interface_16)
        /*0008*/ 	.word	0x0000000f


	//----- nvinfo : EIATTR_MIN_STACK_SIZE
	.align		4
.L_3:
        /*000c*/ 	.byte	0x04, 0x12
        /*000e*/ 	.short	(.L_5 - .L_4)
	.align		4
.L_4:
        /*0010*/ 	.word	index@(triton_red_fused__weight_norm_interface_16)
        /*0014*/ 	.word	0x00000000


	//----- nvinfo : EIATTR_FRAME_SIZE
	.align		4
.L_5:
        /*0018*/ 	.byte	0x04, 0x11
        /*001a*/ 	.short	(.L_7 - .L_6)
	.align		4
.L_6:
        /*001c*/ 	.word	index@(triton_red_fused__weight_norm_interface_16)
        /*0020*/ 	.word	0x00000000


	//----- nvinfo : EIATTR_MIN_STACK_SIZE
	.align		4
.L_7:
        /*0024*/ 	.byte	0x04, 0x12
        /*0026*/ 	.short	(.L_9 - .L_8)
	.align		4
.L_8:
        /*0028*/ 	.word	index@(triton_red_fused__weight_norm_interface_16)
        /*002c*/ 	.word	0x00000000
.L_9:


//--------------------- .nv.info.triton_red_fused__weight_norm_interface_16 --------------------------
	.section	.nv.info.triton_red_fused__weight_norm_interface_16,"",@"SHT_CUDA_INFO"
	.sectionflags	@""
	.align	4


	//----- nvinfo : EIATTR_CUDA_API_VERSION
	.align		4
        /*0000*/ 	.byte	0x04, 0x37
        /*0002*/ 	.short	(.L_11 - .L_10)
.L_10:
        /*0004*/ 	.word	0x0000007c


	//----- nvinfo : EIATTR_KPARAM_INFO
	.align		4
.L_11:
        /*0008*/ 	.byte	0x04, 0x17
        /*000a*/ 	.short	(.L_13 - .L_12)
.L_12:
        /*000c*/ 	.word	0x00000000
        /*0010*/ 	.short	0x0003
        /*0012*/ 	.short	0x0014
        /*0014*/ 	.byte	0x00, 0xf0, 0x11, 0x00


	//----- nvinfo : EIATTR_KPARAM_INFO
	.align		4
.L_13:
        /*0018*/ 	.byte	0x04, 0x17
        /*001a*/ 	.short	(.L_15 - .L_14)
.L_14:
        /*001c*/ 	.word	0x00000000
        /*0020*/ 	.short	0x0002
        /*0022*/ 	.short	0x0010
        /*0024*/ 	.byte	0x00, 0xf0, 0x11, 0x00


	//----- nvinfo : EIATTR_KPARAM_INFO
	.align		4
.L_15:
        /*0028*/ 	.byte	0x04, 0x17
        /*002a*/ 	.short	(.L_17 - .L_16)
.L_16:
        /*002c*/ 	.word	0x00000000
        /*0030*/ 	.short	0x0001
        /*0032*/ 	.short	0x0008
        /*0034*/ 	.byte	0x00, 0xf4, 0x21, 0x00


	//----- nvinfo : EIATTR_KPARAM_INFO
	.align		4
.L_17:
        /*0038*/ 	.byte	0x04, 0x17
        /*003a*/ 	.short	(.L_19 - .L_18)
.L_18:
        /*003c*/ 	.word	0x00000000
        /*0040*/ 	.short	0x0000
        /*0042*/ 	.short	0x0000
        /*0044*/ 	.byte	0x00, 0xf4, 0x21, 0x00


	//----- nvinfo : EIATTR_SPARSE_MMA_MASK
	.align		4
.L_19:
        /*0048*/ 	.byte	0x03, 0x50
        /*004a*/ 	.short	0x0000


	//----- nvinfo : EIATTR_MAXREG_COUNT
	.align		4
        /*004c*/ 	.byte	0x03, 0x1b
        /*004e*/ 	.short	0x0080


	//----- nvinfo : EIATTR_COOP_GROUP_MASK_REGIDS
	.align		4
        /*0050*/ 	.byte	0x04, 0x29
        /*0052*/ 	.short	(.L_21 - .L_20)


	//   ....[0]....
.L_20:
        /*0054*/ 	.word	0xffffffff


	//   ....[1]....
        /*0058*/ 	.word	0xffffffff


	//   ....[2]....
        /*005c*/ 	.word	0xffffffff


	//   ....[3]....
        /*0060*/ 	.word	0xffffffff


	//   ....[4]....
        /*0064*/ 	.word	0xffffffff


	//   ....[5]....
        /*0068*/ 	.word	0xffffffff


	//   ....[6]....
        /*006c*/ 	.word	0xffffffff


	//   ....[7]....
        /*0070*/ 	.word	0xffffffff


	//   ....[8]....
        /*0074*/ 	.word	0xffffffff


	//----- nvinfo : EIATTR_COOP_GROUP_INSTR_OFFSETS
	.align		4
.L_21:
        /*0078*/ 	.byte	0x04, 0x28
        /*007a*/ 	.short	(.L_23 - .L_22)


	//   ....[0]....
.L_22:
        /*007c*/ 	.word	0x000001c0


	//   ....[1]....
        /*0080*/ 	.word	0x000001e0


	//   ....[2]....
        /*0084*/ 	.word	0x00000210


	//   ....[3]....
        /*0088*/ 	.word	0x00000240


	//   ....[4]....
        /*008c*/ 	.word	0x00000260


	//   ....[5]....
        /*0090*/ 	.word	0x000002d0


	//   ....[6]....
        /*0094*/ 	.word	0x000002f0


	//   ....[7]....
        /*0098*/ 	.word	0x00000320


	//   ....[8]....
        /*009c*/ 	.word	0x00000340


	//----- nvinfo : EIATTR_EXIT_INSTR_OFFSETS
	.align		4
.L_23:
        /*00a0*/ 	.byte	0x04, 0x1c
        /*00a2*/ 	.short	(.L_25 - .L_24)


	//   ....[0]....
.L_24:
        /*00a4*/ 	.word	0x000003c0


	//   ....[1]....
        /*00a8*/ 	.word	0x00000400


	//----- nvinfo : EIATTR_REQNTID
	.align		4
.L_25:
        /*00ac*/ 	.byte	0x04, 0x10
        /*00ae*/ 	.short	(.L_27 - .L_26)
.L_26:
        /*00b0*/ 	.word	0x00000200
        /*00b4*/ 	.word	0x00000001
        /*00b8*/ 	.word	0x00000001


	//----- nvinfo : EIATTR_CBANK_PARAM_SIZE
	.align		4
.L_27:
        /*00bc*/ 	.byte	0x03, 0x19
        /*00be*/ 	.short	0x0018


	//----- nvinfo : EIATTR_PARAM_CBANK
	.align		4
        /*00c0*/ 	.byte	0x04, 0x0a
        /*00c2*/ 	.short	(.L_29 - .L_28)
	.align		4
.L_28:
        /*00c4*/ 	.word	index@(.nv.constant0.triton_red_fused__weight_norm_interface_16)
        /*00c8*/ 	.short	0x0210
        /*00ca*/ 	.short	0x0018


	//----- nvinfo : EIATTR_SW_WAR
	.align		4
.L_29:
        /*00cc*/ 	.byte	0x04, 0x36
        /*00ce*/ 	.short	(.L_31 - .L_30)
.L_30:
        /*00d0*/ 	.word	0x00000008
.L_31:


//--------------------- .nv.callgraph             --------------------------
	.section	.nv.callgraph,"",@"SHT_CUDA_CALLGRAPH"
	.align	4
	.sectionentsize	8
	.align		4
        /*0000*/ 	.word	0x00000000
	.align		4
        /*0004*/ 	.word	0xffffffff
	.align		4
        /*0008*/ 	.word	0x00000000
	.align		4
        /*000c*/ 	.word	0xfffffffe
	.align		4
        /*0010*/ 	.word	0x00000000
	.align		4
        /*0014*/ 	.word	0xfffffffd
	.align		4
        /*0018*/ 	.word	0x00000000
	.align		4
        /*001c*/ 	.word	0xfffffffc


//--------------------- .nv.constant4             --------------------------
	.section	.nv.constant4,"a",@progbits
	.align	8
	.align		8
.nv.constant4:
        /*0000*/ 	.dword	_$_str
	.align		8
        /*0008*/ 	.dword	_$_str_$_2


//--------------------- .text.triton_red_fused__weight_norm_interface_16 --------------------------
	.section	.text.triton_red_fused__weight_norm_interface_16,"ax",@progbits
	.sectionflags	@"SHF_BARRIERS=1"
	.align	128
        .global         triton_red_fused__weight_norm_interface_16
        .type           triton_red_fused__weight_norm_interface_16,@function
        .size           triton_red_fused__weight_norm_interface_16,(.L_x_1 - triton_red_fused__weight_norm_interface_16)
        .other          triton_red_fused__weight_norm_interface_16,@"STO_CUDA_ENTRY STV_DEFAULT"
triton_red_fused__weight_norm_interface_16:
.text.triton_red_fused__weight_norm_interface_16:
[----:B------:R-:W0:Y:S02]  /*0000*/  LDC R1, c[0x0][0x28] ;  /* 0x00000a00ff017b82 */ /* 0x000e240000000800 */
[----:B------:R-:W1:Y:S01]  /*0010*/  S2R R10, SR_TID.X ;  /* 0x00000000000a7919 */ /* 0x000e620000002100 */
[----:B------:R-:W2:Y:S01]  /*0020*/  LDC.64 R8, c[0x0][0x218] ;  /* 0x00008600ff087b82 */ /* 0x000ea20000000a00 */
[----:B------:R-:W-:Y:S01]  /*0030*/  CS2R R6, SRZ ;  /* 0x0000000000067805 */ /* 0x000fe2000001ff00 */
[----:B------:R-:W-:Y:S01]  /*0040*/  ULDC.64 UR6, c[0x0][0x208] ;  /* 0x0000820000067ab9 */ /* 0x000fe20000000a00 */
[----:B------:R-:W3:Y:S01]  /*0050*/  S2R R0, SR_CTAID.X ;  /* 0x0000000000007919 */ /* 0x000ee20000002500 */
[----:B-1----:R-:W-:Y:S01]  /*0060*/  IMAD.SHL.U32 R2, R10, 0x4, RZ ;  /* 0x000000040a027824 */ /* 0x002fe200078e00ff */
[----:B---3--:R-:W-:-:S04]  /*0070*/  ISETP.GE.AND P0, PT, R0, 0x80, PT ;  /* 0x000000800000780c */ /* 0x008fc80003f06270 */
[----:B------:R-:W-:-:S04]  /*0080*/  LOP3.LUT R5, R2, 0x7fc, RZ, 0xc0, !PT ;  /* 0x000007fc02057812 */ /* 0x000fc800078ec0ff */
[----:B------:R-:W-:Y:S01]  /*0090*/  ISETP.LT.U32.AND P0, PT, R5, 0x480, !P0 ;  /* 0x000004800500780c */ /* 0x000fe20004701070 */
[----:B------:R-:W-:-:S04]  /*00a0*/  IMAD R5, R0, 0x480, R5 ;  /* 0x0000048000057824 */ /* 0x000fc800078e0205 */
[----:B--2---:R-:W-:Y:S01]  /*00b0*/  IMAD.WIDE R8, R5, 0x4, R8 ;  /* 0x0000000405087825 */ /* 0x004fe200078e0208 */
[----:B------:R-:W-:-:S07]  /*00c0*/  CS2R R4, SRZ ;  /* 0x0000000000047805 */ /* 0x000fce000001ff00 */
[----:B------:R-:W2:Y:S01]  /*00d0*/  @P0 LDG.E.EF.128 R4, desc[UR6][R8.64] ;  /* 0x0000000608040981 */ /* 0x000ea2000c0e1d00 */
[----:B------:R-:W1:Y:S01]  /*00e0*/  S2UR UR5, SR_CgaCtaId ;  /* 0x00000000000579c3 */ /* 0x000e620000008800 */
[----:B------:R-:W-:Y:S01]  /*00f0*/  UMOV UR4, 0x400 ;  /* 0x0000040000047882 */ /* 0x000fe20000000000 */
[----:B------:R-:W-:Y:S01]  /*0100*/  ISETP.GE.AND P1, PT, R10, 0x10, PT ;  /* 0x000000100a00780c */ /* 0x000fe20003f26270 */
[----:B-1----:R-:W-:Y:S01]  /*0110*/  UPRMT UR4, UR5, 0x654, UR4 ;  /* 0x0000065405047896 */ /* 0x002fe20008000004 */
[----:B--2---:R-:W-:Y:S02]  /*0120*/  SEL R5, R5, RZ, P0 ;  /* 0x000000ff05057207 */ /* 0x004fe40000000000 */
[----:B------:R-:W-:Y:S02]  /*0130*/  SEL R4, R4, RZ, P0 ;  /* 0x000000ff04047207 */ /* 0x000fe40000000000 */
[----:B------:R-:W-:Y:S01]  /*0140*/  SEL R6, R6, RZ, P0 ;  /* 0x000000ff06067207 */ /* 0x000fe20000000000 */
[----:B------:R-:W-:Y:S01]  /*0150*/  FMUL R5, R5, R5 ;  /* 0x0000000505057220 */ /* 0x000fe20000400000 */
[----:B------:R-:W-:-:S03]  /*0160*/  SEL R7, R7, RZ, P0 ;  /* 0x000000ff07077207 */ /* 0x000fc60000000000 */
[----:B------:R-:W-:-:S04]  /*0170*/  FFMA R5, R4, R4, R5 ;  /* 0x0000000404057223 */ /* 0x000fc80000000005 */
[----:B------:R-:W-:-:S04]  /*0180*/  FFMA R6, R6, R6, R5 ;  /* 0x0000000606067223 */ /* 0x000fc80000000005 */
[----:B------:R-:W-:-:S05]  /*0190*/  FFMA R6, R7, R7, R6 ;  /* 0x0000000707067223 */ /* 0x000fca0000000006 */
[----:B------:R-:W-:Y:S02]  /*01a0*/  FSEL R6, R6, RZ, P0 ;  /* 0x000000ff06067208 */ /* 0x000fe40000000000 */
[----:B------:R-:W-:-:S03]  /*01b0*/  LOP3.LUT P0, RZ, R10, 0x1f, RZ, 0xc0, !PT ;  /* 0x0000001f0aff7812 */ /* 0x000fc6000780c0ff */
[----:B------:R-:W1:Y:S02]  /*01c0*/  SHFL.BFLY PT, R5, R6, 0x10, 0x1f ;  /* 0x0e001f0006057f89 */ /* 0x000e6400000e0000 */
[----:B-1----:R-:W-:-:S05]  /*01d0*/  FADD R5, R6, R5 ;  /* 0x0000000506057221 */ /* 0x002fca0000000000 */
[----:B------:R-:W1:Y:S02]  /*01e0*/  SHFL.BFLY PT, R4, R5, 0x8, 0x1f ;  /* 0x0d001f0005047f89 */ /* 0x000e6400000e0000 */
[----:B-1----:R-:W-:Y:S01]  /*01f0*/  FADD R4, R5, R4 ;  /* 0x0000000405047221 */ /* 0x002fe20000000000 */
[----:B------:R-:W-:-:S04]  /*0200*/  SHF.R.U32.HI R5, RZ, 0x3, R10 ;  /* 0x00000003ff057819 */ /* 0x000fc8000001160a */
[----:B------:R-:W1:Y:S01]  /*0210*/  SHFL.BFLY PT, R7, R4, 0x4, 0x1f ;  /* 0x0c801f0004077f89 */ /* 0x000e6200000e0000 */
[----:B------:R-:W-:Y:S01]  /*0220*/  LOP3.LUT R5, R5, 0x3c, RZ, 0xc0, !PT ;  /* 0x0000003c05057812 */ /* 0x000fe200078ec0ff */
[----:B-1----:R-:W-:-:S05]  /*0230*/  FADD R7, R4, R7 ;  /* 0x0000000704077221 */ /* 0x002fca0000000000 */
[----:B------:R-:W1:Y:S02]  /*0240*/  SHFL.BFLY PT, R8, R7, 0x2, 0x1f ;  /* 0x0c401f0007087f89 */ /* 0x000e6400000e0000 */
[----:B-1----:R-:W-:-:S05]  /*0250*/  FADD R8, R7, R8 ;  /* 0x0000000807087221 */ /* 0x002fca0000000000 */
[----:B------:R-:W1:Y:S02]  /*0260*/  SHFL.BFLY PT, R9, R8, 0x1, 0x1f ;  /* 0x0c201f0008097f89 */ /* 0x000e6400000e0000 */
[----:B-1----:R-:W-:-:S05]  /*0270*/  FADD R12, R8, R9 ;  /* 0x00000009080c7221 */ /* 0x002fca0000000000 */
[----:B------:R-:W-:Y:S01]  /*0280*/  @!P0 STS [R5+UR4], R12 ;  /* 0x0000000c05008988 */ /* 0x000fe20008000804 */
[----:B------:R-:W-:Y:S01]  /*0290*/  BAR.SYNC.DEFER_BLOCKING 0x0 ;  /* 0x0000000000007b1d */ /* 0x000fe20000010000 */
[----:B------:R-:W-:-:S04]  /*02a0*/  LOP3.LUT P0, RZ, R10, 0xf, RZ, 0xc0, !PT ;  /* 0x0000000f0aff7812 */ /* 0x000fc8000780c0ff */
[----:B------:R-:W-:Y:S01]  /*02b0*/  ISETP.LT.AND P0, PT, R10, 0x10, !P0 ;  /* 0x000000100a00780c */ /* 0x000fe20004701270 */
[----:B------:R-:W1:Y:S04]  /*02c0*/  @!P1 LDS R3, [R2+UR4] ;  /* 0x0000000402039984 */ /* 0x000e680008000800 */
[----:B-1----:R-:W1:Y:S02]  /*02d0*/  SHFL.BFLY PT, R4, R3, 0x8, 0x1f ;  /* 0x0d001f0003047f89 */ /* 0x002e6400000e0000 */
[----:B-1----:R-:W-:-:S05]  /*02e0*/  FADD R4, R3, R4 ;  /* 0x0000000403047221 */ /* 0x002fca0000000000 */
[----:B------:R-:W1:Y:S02]  /*02f0*/  SHFL.BFLY PT, R7, R4, 0x4, 0x1f ;  /* 0x0c801f0004077f89 */ /* 0x000e6400000e0000 */
[----:B-1----:R-:W-:Y:S02]  /*0300*/  FADD R7, R4, R7 ;  /* 0x0000000704077221 */ /* 0x002fe40000000000 */
[----:B------:R-:W1:Y:S03]  /*0310*/  LDC.64 R4, c[0x0][0x210] ;  /* 0x00008400ff047b82 */ /* 0x000e660000000a00 */
[----:B------:R-:W2:Y:S02]  /*0320*/  SHFL.BFLY PT, R6, R7, 0x2, 0x1f ;  /* 0x0c401f0007067f89 */ /* 0x000ea400000e0000 */
[----:B--2---:R-:W-:-:S05]  /*0330*/  FADD R6, R7, R6 ;  /* 0x0000000607067221 */ /* 0x004fca0000000000 */
[----:B------:R-:W2:Y:S02]  /*0340*/  SHFL.BFLY PT, R9, R6, 0x1, 0x1f ;  /* 0x0c201f0006097f89 */ /* 0x000ea400000e0000 */
[----:B--2---:R-:W-:-:S05]  /*0350*/  FADD R9, R6, R9 ;  /* 0x0000000906097221 */ /* 0x004fca0000000000 */
[----:B------:R1:W-:Y:S01]  /*0360*/  @P0 STS [R2+UR4], R9 ;  /* 0x0000000902000988 */ /* 0x0003e20008000804 */
[----:B------:R-:W-:Y:S01]  /*0370*/  BAR.SYNC.DEFER_BLOCKING 0x0 ;  /* 0x0000000000007b1d */ /* 0x000fe20000010000 */
[----:B------:R-:W-:-:S04]  /*0380*/  LOP3.LUT P0, RZ, R10, 0x1ff, RZ, 0xc0, !PT ;  /* 0x000001ff0aff7812 */ /* 0x000fc8000780c0ff */
[----:B------:R-:W-:Y:S01]  /*0390*/  ISETP.LT.AND P0, PT, R0, 0x80, !P0 ;  /* 0x000000800000780c */ /* 0x000fe20004701270 */
[----:B------:R-:W3:Y:S02]  /*03a0*/  LDS R8, [UR4] ;  /* 0x00000004ff087984 */ /* 0x000ee40008000800 */
[----:B------:R-:W-:Y:S10]  /*03b0*/  BAR.SYNC.DEFER_BLOCKING 0x0 ;  /* 0x0000000000007b1d */ /* 0x000ff40000010000 */
[----:B-1----:R-:W-:Y:S05]  /*03c0*/  @!P0 EXIT ;  /* 0x000000000000894d */ /* 0x002fea0003800000 */
[----:B---3--:R-:W0:Y:S01]  /*03d0*/  MUFU.SQRT R7, R8 ;  /* 0x0000000800077308 */ /* 0x008e220000002000 */
[----:B------:R-:W-:-:S05]  /*03e0*/  IMAD.WIDE R2, R0, 0x4, R4 ;  /* 0x0000000400027825 */ /* 0x000fca00078e0204 */
[----:B0-----:R-:W-:Y:S01]  /*03f0*/  STG.E desc[UR6][R2.64], R7 ;  /* 0x0000000702007986 */ /* 0x001fe2000c101906 */
[----:B------:R-:W-:Y:S05]  /*0400*/  EXIT ;  /* 0x000000000000794d */ /* 0x000fea0003800000 */
.L_x_0:
[----:B------:R-:W-:-:S00]  /*0410*/  BRA `(.L_x_0) ;  /* 0xfffffffc00fc7947 */ /* 0x000fc0000383ffff */
[----:B------:R-:W-:-:S00]  /*0420*/  NOP ;  /* 0x0000000000007918 */ /* 0x000fc00000000000 */
        /* <DEDUP_REMOVED lines=13> */
.L_x_1:


//--------------------- .nv.global.init           --------------------------
	.section	.nv.global.init,"aw",@progbits
.nv.global.init:
	.type		_$_str,@object
	.size		_$_str,(_$_str_$_2 - _$_str)
_$_str:
        /*0000*/ 	.byte	0x5f, 0x5f, 0x43, 0x55, 0x44, 0x41, 0x5f, 0x46, 0x54, 0x5a, 0x00
	.type		_$_str_$_2,@object
	.size		_$_str_$_2,(.L_1 - _$_str_$_2)
_$_str_$_2:
        /*000b*/ 	.byte	0x5f, 0x5f, 0x43, 0x55, 0x44, 0x41, 0x5f, 0x50, 0x52, 0x45, 0x43, 0x5f, 0x53, 0x51, 0x52, 0x54
        /*001b*/ 	.byte	0x00
.L_1:


//--------------------- .nv.shared.triton_red_fused__weight_norm_interface_16 --------------------------
	.section	.nv.shared.triton_red_fused__weight_norm_interface_16,"aw",@nobits
	.sectionflags	@""
	.align	16
	.zero		1024


//--------------------- .nv.constant0.triton_red_fused__weight_norm_interface_16 --------------------------
	.section	.nv.constant0.triton_red_fused__weight_norm_interface_16,"a",@progbits
	.sectionflags	@""
	.align	4
.nv.constant0.triton_red_fused__weight_norm_interface_16:
	.zero		552
